//
// Generated by NVIDIA NVVM Compiler
//
// Compiler Build ID: CL-36424714
// Cuda compilation tools, release 13.0, V13.0.88
// Based on NVVM 20.0.0
//

.version 9.0
.target sm_100
.address_size 64

	// .globl	_Z12hello_kernelv
.extern .func  (.param .b32 func_retval0) vprintf
(
	.param .b64 vprintf_param_0,
	.param .b64 vprintf_param_1
)
;
.global .align 1 .b8 $str[31] = {72, 101, 108, 108, 111, 32, 87, 111, 114, 108, 100, 32, 102, 114, 111, 109, 32, 67, 85, 68, 65, 32, 107, 101, 114, 110, 101, 108, 33, 10};

.visible .entry _Z12hello_kernelv()
{
	.reg .b32 	%r<3>;
	.reg .b64 	%rd<3>;

	mov.u64 	%rd1, $str;
	cvta.global.u64 	%rd2, %rd1;
	{ // callseq 0, 0
	.param .b64 param0;
	st.param.b64 	[param0], %rd2;
	.param .b64 param1;
	st.param.b64 	[param1], 0;
	.param .b32 retval0;
	call.uni (retval0), 
	vprintf, 
	(
	param0, 
	param1
	);
	ld.param.b32 	%r1, [retval0];
	} // callseq 0
	ret;

}


// ===== COMPILED SASS (sm_100) =====

	.target	sm_100

	.elftype	@"ET_EXEC"


//--------------------- .note.nv.tkinfo           --------------------------
	.section	.note.nv.tkinfo,"",@"SHT_NOTE"
	.sectionflags	@"SHF_NOTE_NV_TKINFO"
	.tkinfo
        /*0018*/ 	.word	0x00000002
        /*0030*/ 	.string	""
        /*0030*/ 	.string	"ptxas"
        /*0030*/ 	.string	"Cuda compilation tools, release 13.0, V13.0.88"
        /*0030*/ 	.string	"Build cuda_13.0.r13.0/compiler.36424714_0"
        /*0030*/ 	.string	"-arch sm_100 -m 64 "



//--------------------- .note.nv.cuinfo           --------------------------
	.section	.note.nv.cuinfo,"",@"SHT_NOTE"
	.sectionflags	@"SHF_NOTE_NV_CUINFO"
        /*0018*/ 	.short	0x0002
        /*001a*/ 	.short	0x0064
        /*001c*/ 	.short	0x0082
	.zero		2


//--------------------- .nv.info                  --------------------------
	.section	.nv.info,"",@"SHT_CUDA_INFO"
	.align	4


	//----- nvinfo : EIATTR_REGCOUNT
	.align		4
        /*0000*/ 	.byte	0x04, 0x2f
        /*0002*/ 	.short	(.L_2 - .L_1)
	.align		4
.L_1:
        /*0004*/ 	.word	index@(_Z12hello_kernelv)
        /*0008*/ 	.word	0x00000018


	//----- nvinfo : EIATTR_FRAME_SIZE
	.align		4
.L_2:
        /*000c*/ 	.byte	0x04, 0x11
        /*000e*/ 	.short	(.L_4 - .L_3)
	.align		4
.L_3:
        /*0010*/ 	.word	index@(_Z12hello_kernelv)
        /*0014*/ 	.word	0x00000000


	//----- nvinfo : EIATTR_MIN_STACK_SIZE
	.align		4
.L_4:
        /*0018*/ 	.byte	0x04, 0x12
        /*001a*/ 	.short	(.L_6 - .L_5)
	.align		4
.L_5:
        /*001c*/ 	.word	index@(_Z12hello_kernelv)
        /*0020*/ 	.word	0x00000000
.L_6:


//--------------------- .nv.compat                --------------------------
	.section	.nv.compat,"",@"SHT_CUDA_COMPAT_INFO"
	.align	4
        /*0000*/ 	.byte	0x02, 0x09, 0x00, 0x00, 0x02, 0x02, 0x01, 0x00, 0x02, 0x05, 0x05, 0x00, 0x03, 0x07, 0x01, 0x01
        /*0010*/ 	.byte	0x02, 0x03, 0x00, 0x00, 0x02, 0x06, 0x01, 0x00, 0x04, 0x0b, 0x08, 0x00, 0x09, 0x00, 0x00, 0x00
        /*0020*/ 	.byte	0x00, 0x00, 0x00, 0x00


//--------------------- .nv.info._Z12hello_kernelv --------------------------
	.section	.nv.info._Z12hello_kernelv,"",@"SHT_CUDA_INFO"
	.sectionflags	@""
	.align	4


	//----- nvinfo : EIATTR_CUDA_API_VERSION
	.align		4
        /*0000*/ 	.byte	0x04, 0x37
        /*0002*/ 	.short	(.L_8 - .L_7)
.L_7:
        /*0004*/ 	.word	0x00000082


	//----- nvinfo : EIATTR_SPARSE_MMA_MASK
	.align		4
.L_8:
        /*0008*/ 	.byte	0x03, 0x50
        /*000a*/ 	.short	0x0000


	//----- nvinfo : EIATTR_MAXREG_COUNT
	.align		4
        /*000c*/ 	.byte	0x03, 0x1b
        /*000e*/ 	.short	0x00ff


	//----- nvinfo : EIATTR_EXTERNS
	.align		4
        /*0010*/ 	.byte	0x04, 0x0f
        /*0012*/ 	.short	(.L_10 - .L_9)


	//   ....[0]....
	.align		4
.L_9:
        /*0014*/ 	.word	index@(vprintf)


	//----- nvinfo : EIATTR_MERCURY_ISA_VERSION
	.align		4
.L_10:
        /*0018*/ 	.byte	0x03, 0x5f
        /*001a*/ 	.short	0x0101


	//----- nvinfo : EIATTR_VRC_CTA_INIT_COUNT
	.align		4
        /*001c*/ 	.byte	0x02, 0x4a
	.zero		1
	.zero		1


	//----- nvinfo : EIATTR_SYSCALL_OFFSETS
	.align		4
        /*0020*/ 	.byte	0x04, 0x46
        /*0022*/ 	.short	(.L_12 - .L_11)


	//   ....[0]....
.L_11:
        /*0024*/ 	.word	0x00000080


	//----- nvinfo : EIATTR_EXIT_INSTR_OFFSETS
	.align		4
.L_12:
        /*0028*/ 	.byte	0x04, 0x1c
        /*002a*/ 	.short	(.L_14 - .L_13)


	//   ....[0]....
.L_13:
        /*002c*/ 	.word	0x00000090


	//----- nvinfo : EIATTR_SW_WAR
	.align		4
.L_14:
        /*0030*/ 	.byte	0x04, 0x36
        /*0032*/ 	.short	(.L_16 - .L_15)
.L_15:
        /*0034*/ 	.word	0x00000008
.L_16:


//--------------------- .nv.callgraph             --------------------------
	.section	.nv.callgraph,"",@"SHT_CUDA_CALLGRAPH"
	.align	4
	.sectionentsize	8
	.align		4
        /*0000*/ 	.word	0x00000000
	.align		4
        /*0004*/ 	.word	0xffffffff
	.align		4
        /*0008*/ 	.word	index@(_Z12hello_kernelv)
	.align		4
        /*000c*/ 	.word	index@(vprintf)
	.align		4
        /*0010*/ 	.word	0x00000000
	.align		4
        /*0014*/ 	.word	0xfffffffe
	.align		4
        /*0018*/ 	.word	0x00000000
	.align		4
        /*001c*/ 	.word	0xfffffffd
	.align		4
        /*0020*/ 	.word	0x00000000
	.align		4
        /*0024*/ 	.word	0xfffffffc


//--------------------- .nv.constant4             --------------------------
	.section	.nv.constant4,"a",@progbits
	.align	8
	.align		8
.nv.constant4:
        /*0000*/ 	.dword	vprintf
	.align		8
        /*0008*/ 	.dword	$str


//--------------------- .text._Z12hello_kernelv   --------------------------
	.section	.text._Z12hello_kernelv,"ax",@progbits
	.align	128
        .global         _Z12hello_kernelv
        .type           _Z12hello_kernelv,@function
        .size           _Z12hello_kernelv,(.L_x_2 - _Z12hello_kernelv)
        .other          _Z12hello_kernelv,@"STO_CUDA_ENTRY STV_DEFAULT"
_Z12hello_kernelv:
.text._Z12hello_kernelv:
[----:B------:R-:W0:Y:S01]  /*0000*/  LDC R1, c[0x0][0x37c] ;  /* 0x0000df00ff017b82 */ /* 0x000e220000000800 */
[----:B------:R-:W-:Y:S01]  /*0010*/  MOV R0, 0x0 ;  /* 0x0000000000007802 */ /* 0x000fe20000000f00 */
[----:B------:R-:W1:Y:S01]  /*0020*/  LDCU.64 UR4, c[0x4][0x8] ;  /* 0x01000100ff0477ac */ /* 0x000e620008000a00 */
[----:B------:R-:W-:-:S05]  /*0030*/  CS2R R6, SRZ ;  /* 0x0000000000067805 */ /* 0x000fca000001ff00 */
[----:B------:R2:W3:Y:S01]  /*0040*/  LDC.64 R2, c[0x4][R0] ;  /* 0x0100000000027b82 */ /* 0x0004e20000000a00 */
[----:B-1----:R-:W-:Y:S02]  /*0050*/  IMAD.U32 R4, RZ, RZ, UR4 ;  /* 0x00000004ff047e24 */ /* 0x002fe4000f8e00ff */
[----:B--2---:R-:W-:-:S07]  /*0060*/  IMAD.U32 R5, RZ, RZ, UR5 ;  /* 0x00000005ff057e24 */ /* 0x004fce000f8e00ff */
[----:B------:R-:W-:-:S07]  /*0070*/  LEPC R20, `(.L_x_0) ;  /* 0x000000001014794e */ /* 0x000fce0000000000 */
[----:B0--3--:R-:W-:Y:S05]  /*0080*/  CALL.ABS.NOINC R2 ;  /* 0x0000000002007343 */ /* 0x009fea0003c00000 */
.L_x_0:
[----:B------:R-:W-:Y:S05]  /*0090*/  EXIT ;  /* 0x000000000000794d */ /* 0x000fea0003800000 */
.L_x_1:
[----:B------:R-:W-:-:S00]  /*00a0*/  BRA `(.L_x_1) ;  /* 0xfffffffc00fc7947 */ /* 0x000fc0000383ffff */
[----:B------:R-:W-:-:S00]  /*00b0*/  NOP ;  /* 0x0000000000007918 */ /* 0x000fc00000000000 */
        /* <DEDUP_REMOVED lines=12> */
.L_x_2:


//--------------------- .nv.global.init           --------------------------
	.section	.nv.global.init,"aw",@progbits
.nv.global.init:
	.type		$str,@object
	.size		$str,(.L_0 - $str)
$str:
        /*0000*/ 	.byte	0x48, 0x65, 0x6c, 0x6c, 0x6f, 0x20, 0x57, 0x6f, 0x72, 0x6c, 0x64, 0x20, 0x66, 0x72, 0x6f, 0x6d
        /*0010*/ 	.byte	0x20, 0x43, 0x55, 0x44, 0x41, 0x20, 0x6b, 0x65, 0x72, 0x6e, 0x65, 0x6c, 0x21, 0x0a, 0x00
.L_0:


//--------------------- .nv.shared.reserved.0     --------------------------
	.section	.nv.shared.reserved.0,"aw",@nobits
	.weak		__nv_reservedSMEM_offset_0_alias
	.size		__nv_reservedSMEM_offset_0_alias, 0, 64
	.other		__nv_reservedSMEM_offset_0_alias,@"STO_CUDA_RESERVED_SHARED STV_DEFAULT"
__nv_reservedSMEM_offset_0_alias:
	.zero		0
	.zero		64


//--------------------- .nv.constant0._Z12hello_kernelv --------------------------
	.section	.nv.constant0._Z12hello_kernelv,"a",@progbits
	.sectionflags	@""
	.align	4
.nv.constant0._Z12hello_kernelv:
	.zero		896


//--------------------- SYMBOLS --------------------------

	.type		.nv.reservedSmem.offset0,@object
	.size		.nv.reservedSmem.offset0,0x4
	.type		vprintf,@function
